//
// Generated by NVIDIA NVVM Compiler
//
// Compiler Build ID: CL-36424714
// Cuda compilation tools, release 13.0, V13.0.88
// Based on NVVM 20.0.0
//

.version 9.0
.target sm_100
.address_size 64

	// .globl	_Z4infov
.extern .func  (.param .b32 func_retval0) vprintf
(
	.param .b64 vprintf_param_0,
	.param .b64 vprintf_param_1
)
;
.global .align 1 .b8 $str[29] = {91, 68, 69, 86, 73, 67, 69, 93, 32, 84, 104, 114, 101, 97, 100, 73, 100, 120, 32, 37, 100, 32, 37, 100, 32, 37, 100, 10};
.global .align 1 .b8 $str$1[28] = {91, 68, 69, 86, 73, 67, 69, 93, 32, 66, 108, 111, 99, 107, 73, 100, 120, 32, 37, 100, 32, 37, 100, 32, 37, 100, 10};
.global .align 1 .b8 $str$2[27] = {91, 68, 69, 86, 73, 67, 69, 93, 32, 71, 114, 105, 100, 68, 105, 109, 32, 37, 100, 32, 37, 100, 32, 37, 100, 10};

.visible .entry _Z4infov()
{
	.local .align 8 .b8 	__local_depot0[16];
	.reg .b64 	%SP;
	.reg .b64 	%SPL;
	.reg .b32 	%r<16>;
	.reg .b64 	%rd<9>;

	mov.u64 	%SPL, __local_depot0;
	cvta.local.u64 	%SP, %SPL;
	add.u64 	%rd1, %SP, 0;
	add.u64 	%rd2, %SPL, 0;
	mov.u32 	%r1, %tid.x;
	mov.u32 	%r2, %tid.y;
	mov.u32 	%r3, %tid.z;
	st.local.v2.u32 	[%rd2], {%r1, %r2};
	st.local.u32 	[%rd2+8], %r3;
	mov.u64 	%rd3, $str;
	cvta.global.u64 	%rd4, %rd3;
	{ // callseq 0, 0
	.param .b64 param0;
	st.param.b64 	[param0], %rd4;
	.param .b64 param1;
	st.param.b64 	[param1], %rd1;
	.param .b32 retval0;
	call.uni (retval0), 
	vprintf, 
	(
	param0, 
	param1
	);
	ld.param.b32 	%r4, [retval0];
	} // callseq 0
	mov.u32 	%r6, %ctaid.x;
	mov.u32 	%r7, %ctaid.y;
	mov.u32 	%r8, %ctaid.z;
	st.local.v2.u32 	[%rd2], {%r6, %r7};
	st.local.u32 	[%rd2+8], %r8;
	mov.u64 	%rd5, $str$1;
	cvta.global.u64 	%rd6, %rd5;
	{ // callseq 1, 0
	.param .b64 param0;
	st.param.b64 	[param0], %rd6;
	.param .b64 param1;
	st.param.b64 	[param1], %rd1;
	.param .b32 retval0;
	call.uni (retval0), 
	vprintf, 
	(
	param0, 
	param1
	);
	ld.param.b32 	%r9, [retval0];
	} // callseq 1
	mov.u32 	%r11, %nctaid.x;
	mov.u32 	%r12, %nctaid.y;
	mov.u32 	%r13, %nctaid.z;
	st.local.v2.u32 	[%rd2], {%r11, %r12};
	st.local.u32 	[%rd2+8], %r13;
	mov.u64 	%rd7, $str$2;
	cvta.global.u64 	%rd8, %rd7;
	{ // callseq 2, 0
	.param .b64 param0;
	st.param.b64 	[param0], %rd8;
	.param .b64 param1;
	st.param.b64 	[param1], %rd1;
	.param .b32 retval0;
	call.uni (retval0), 
	vprintf, 
	(
	param0, 
	param1
	);
	ld.param.b32 	%r14, [retval0];
	} // callseq 2
	ret;

}


// ===== COMPILED SASS (sm_100) =====

	.target	sm_100

	.elftype	@"ET_EXEC"


//--------------------- .note.nv.tkinfo           --------------------------
	.section	.note.nv.tkinfo,"",@"SHT_NOTE"
	.sectionflags	@"SHF_NOTE_NV_TKINFO"
	.tkinfo
        /*0018*/ 	.word	0x00000002
        /*0030*/ 	.string	""
        /*0030*/ 	.string	"ptxas"
        /*0030*/ 	.string	"Cuda compilation tools, release 13.0, V13.0.88"
        /*0030*/ 	.string	"Build cuda_13.0.r13.0/compiler.36424714_0"
        /*0030*/ 	.string	"-arch sm_100 -m 64 "



//--------------------- .note.nv.cuinfo           --------------------------
	.section	.note.nv.cuinfo,"",@"SHT_NOTE"
	.sectionflags	@"SHF_NOTE_NV_CUINFO"
        /*0018*/ 	.short	0x0002
        /*001a*/ 	.short	0x0064
        /*001c*/ 	.short	0x0082
	.zero		2


//--------------------- .nv.info                  --------------------------
	.section	.nv.info,"",@"SHT_CUDA_INFO"
	.align	4


	//----- nvinfo : EIATTR_REGCOUNT
	.align		4
        /*0000*/ 	.byte	0x04, 0x2f
        /*0002*/ 	.short	(.L_4 - .L_3)
	.align		4
.L_3:
        /*0004*/ 	.word	index@(_Z4infov)
        /*0008*/ 	.word	0x00000018


	//----- nvinfo : EIATTR_FRAME_SIZE
	.align		4
.L_4:
        /*000c*/ 	.byte	0x04, 0x11
        /*000e*/ 	.short	(.L_6 - .L_5)
	.align		4
.L_5:
        /*0010*/ 	.word	index@(_Z4infov)
        /*0014*/ 	.word	0x00000010


	//----- nvinfo : EIATTR_MIN_STACK_SIZE
	.align		4
.L_6:
        /*0018*/ 	.byte	0x04, 0x12
        /*001a*/ 	.short	(.L_8 - .L_7)
	.align		4
.L_7:
        /*001c*/ 	.word	index@(_Z4infov)
        /*0020*/ 	.word	0x00000010
.L_8:


//--------------------- .nv.compat                --------------------------
	.section	.nv.compat,"",@"SHT_CUDA_COMPAT_INFO"
	.align	4
        /*0000*/ 	.byte	0x02, 0x09, 0x00, 0x00, 0x02, 0x02, 0x01, 0x00, 0x02, 0x05, 0x05, 0x00, 0x03, 0x07, 0x01, 0x01
        /*0010*/ 	.byte	0x02, 0x03, 0x00, 0x00, 0x02, 0x06, 0x01, 0x00, 0x04, 0x0b, 0x08, 0x00, 0x09, 0x00, 0x00, 0x00
        /*0020*/ 	.byte	0x00, 0x00, 0x00, 0x00


//--------------------- .nv.info._Z4infov         --------------------------
	.section	.nv.info._Z4infov,"",@"SHT_CUDA_INFO"
	.sectionflags	@""
	.align	4


	//----- nvinfo : EIATTR_CUDA_API_VERSION
	.align		4
        /*0000*/ 	.byte	0x04, 0x37
        /*0002*/ 	.short	(.L_10 - .L_9)
.L_9:
        /*0004*/ 	.word	0x00000082


	//----- nvinfo : EIATTR_SPARSE_MMA_MASK
	.align		4
.L_10:
        /*0008*/ 	.byte	0x03, 0x50
        /*000a*/ 	.short	0x0000


	//----- nvinfo : EIATTR_MAXREG_COUNT
	.align		4
        /*000c*/ 	.byte	0x03, 0x1b
        /*000e*/ 	.short	0x00ff


	//----- nvinfo : EIATTR_EXTERNS
	.align		4
        /*0010*/ 	.byte	0x04, 0x0f
        /*0012*/ 	.short	(.L_12 - .L_11)


	//   ....[0]....
	.align		4
.L_11:
        /*0014*/ 	.word	index@(vprintf)


	//----- nvinfo : EIATTR_MERCURY_ISA_VERSION
	.align		4
.L_12:
        /*0018*/ 	.byte	0x03, 0x5f
        /*001a*/ 	.short	0x0101


	//----- nvinfo : EIATTR_VRC_CTA_INIT_COUNT
	.align		4
        /*001c*/ 	.byte	0x02, 0x4a
	.zero		1
	.zero		1


	//----- nvinfo : EIATTR_SYSCALL_OFFSETS
	.align		4
        /*0020*/ 	.byte	0x04, 0x46
        /*0022*/ 	.short	(.L_14 - .L_13)


	//   ....[0]....
.L_13:
        /*0024*/ 	.word	0x00000130


	//   ....[1]....
        /*0028*/ 	.word	0x00000200


	//   ....[2]....
        /*002c*/ 	.word	0x000002d0


	//----- nvinfo : EIATTR_EXIT_INSTR_OFFSETS
	.align		4
.L_14:
        /*0030*/ 	.byte	0x04, 0x1c
        /*0032*/ 	.short	(.L_16 - .L_15)


	//   ....[0]....
.L_15:
        /*0034*/ 	.word	0x000002e0


	//----- nvinfo : EIATTR_SW_WAR
	.align		4
.L_16:
        /*0038*/ 	.byte	0x04, 0x36
        /*003a*/ 	.short	(.L_18 - .L_17)
.L_17:
        /*003c*/ 	.word	0x00000008
.L_18:


//--------------------- .nv.callgraph             --------------------------
	.section	.nv.callgraph,"",@"SHT_CUDA_CALLGRAPH"
	.align	4
	.sectionentsize	8
	.align		4
        /*0000*/ 	.word	0x00000000
	.align		4
        /*0004*/ 	.word	0xffffffff
	.align		4
        /*0008*/ 	.word	index@(_Z4infov)
	.align		4
        /*000c*/ 	.word	index@(vprintf)
	.align		4
        /*0010*/ 	.word	0x00000000
	.align		4
        /*0014*/ 	.word	0xfffffffe
	.align		4
        /*0018*/ 	.word	0x00000000
	.align		4
        /*001c*/ 	.word	0xfffffffd
	.align		4
        /*0020*/ 	.word	0x00000000
	.align		4
        /*0024*/ 	.word	0xfffffffc


//--------------------- .nv.constant4             --------------------------
	.section	.nv.constant4,"a",@progbits
	.align	8
	.align		8
.nv.constant4:
        /*0000*/ 	.dword	vprintf
	.align		8
        /*0008*/ 	.dword	$str
	.align		8
        /*0010*/ 	.dword	$str$1
	.align		8
        /*0018*/ 	.dword	$str$2


//--------------------- .text._Z4infov            --------------------------
	.section	.text._Z4infov,"ax",@progbits
	.align	128
        .global         _Z4infov
        .type           _Z4infov,@function
        .size           _Z4infov,(.L_x_4 - _Z4infov)
        .other          _Z4infov,@"STO_CUDA_ENTRY STV_DEFAULT"
_Z4infov:
.text._Z4infov:
[----:B------:R-:W0:Y:S01]  /*0000*/  LDC R1, c[0x0][0x37c] ;  /* 0x0000df00ff017b82 */ /* 0x000e220000000800 */
[----:B------:R-:W1:Y:S01]  /*0010*/  S2R R10, SR_TID.X ;  /* 0x00000000000a7919 */ /* 0x000e620000002100 */
[----:B------:R-:W2:Y:S01]  /*0020*/  LDCU UR4, c[0x0][0x2f8] ;  /* 0x00005f00ff0477ac */ /* 0x000ea20008000800 */
[----:B0-----:R-:W-:Y:S01]  /*0030*/  VIADD R1, R1, 0xfffffff0 ;  /* 0xfffffff001017836 */ /* 0x001fe20000000000 */
[----:B------:R-:W-:Y:S01]  /*0040*/  MOV R2, 0x0 ;  /* 0x0000000000027802 */ /* 0x000fe20000000f00 */
[----:B------:R-:W1:Y:S01]  /*0050*/  S2R R11, SR_TID.Y ;  /* 0x00000000000b7919 */ /* 0x000e620000002200 */
[----:B------:R-:W0:Y:S02]  /*0060*/  LDCU UR5, c[0x0][0x2fc] ;  /* 0x00005f80ff0577ac */ /* 0x000e240008000800 */
[----:B------:R3:W4:Y:S01]  /*0070*/  LDC.64 R8, c[0x4][R2] ;  /* 0x0100000002087b82 */ /* 0x0007220000000a00 */
[----:B------:R-:W5:Y:S01]  /*0080*/  S2R R0, SR_TID.Z ;  /* 0x0000000000007919 */ /* 0x000f620000002300 */
[----:B------:R-:W3:Y:S01]  /*0090*/  LDCU.64 UR6, c[0x4][0x8] ;  /* 0x01000100ff0677ac */ /* 0x000ee20008000a00 */
[----:B--2---:R-:W-:-:S05]  /*00a0*/  IADD3 R17, P0, PT, R1, UR4, RZ ;  /* 0x0000000401117c10 */ /* 0x004fca000ff1e0ff */
[----:B0-----:R-:W-:Y:S02]  /*00b0*/  IMAD.X R16, RZ, RZ, UR5, P0 ;  /* 0x00000005ff107e24 */ /* 0x001fe400080e06ff */
[----:B------:R-:W-:Y:S01]  /*00c0*/  IMAD.MOV.U32 R6, RZ, RZ, R17 ;  /* 0x000000ffff067224 */ /* 0x000fe200078e0011 */
[----:B---3--:R-:W-:Y:S01]  /*00d0*/  MOV R4, UR6 ;  /* 0x0000000600047c02 */ /* 0x008fe20008000f00 */
[----:B------:R-:W-:Y:S01]  /*00e0*/  IMAD.U32 R5, RZ, RZ, UR7 ;  /* 0x00000007ff057e24 */ /* 0x000fe2000f8e00ff */
[----:B------:R-:W-:Y:S01]  /*00f0*/  MOV R7, R16 ;  /* 0x0000001000077202 */ /* 0x000fe20000000f00 */
[----:B-1----:R0:W-:Y:S04]  /*0100*/  STL.64 [R1], R10 ;  /* 0x0000000a01007387 */ /* 0x0021e80000100a00 */
[----:B-----5:R0:W-:Y:S02]  /*0110*/  STL [R1+0x8], R0 ;  /* 0x0000080001007387 */ /* 0x0201e40000100800 */
[----:B------:R-:W-:-:S07]  /*0120*/  LEPC R20, `(.L_x_0) ;  /* 0x000000001014794e */ /* 0x000fce0000000000 */
[----:B0---4-:R-:W-:Y:S05]  /*0130*/  CALL.ABS.NOINC R8 ;  /* 0x0000000008007343 */ /* 0x011fea0003c00000 */
.L_x_0:
[----:B------:R-:W0:Y:S01]  /*0140*/  S2R R8, SR_CTAID.X ;  /* 0x0000000000087919 */ /* 0x000e220000002500 */
[----:B------:R1:W2:Y:S01]  /*0150*/  LDC.64 R10, c[0x4][R2] ;  /* 0x01000000020a7b82 */ /* 0x0002a20000000a00 */
[----:B------:R-:W3:Y:S01]  /*0160*/  LDCU.64 UR4, c[0x4][0x10] ;  /* 0x01000200ff0477ac */ /* 0x000ee20008000a00 */
[----:B------:R-:W-:Y:S01]  /*0170*/  IMAD.MOV.U32 R6, RZ, RZ, R17 ;  /* 0x000000ffff067224 */ /* 0x000fe200078e0011 */
[----:B------:R-:W0:Y:S01]  /*0180*/  S2R R9, SR_CTAID.Y ;  /* 0x0000000000097919 */ /* 0x000e220000002600 */
[----:B------:R-:W-:Y:S01]  /*0190*/  MOV R7, R16 ;  /* 0x0000001000077202 */ /* 0x000fe20000000f00 */
[----:B------:R-:W4:Y:S01]  /*01a0*/  S2R R0, SR_CTAID.Z ;  /* 0x0000000000007919 */ /* 0x000f220000002700 */
[----:B---3--:R-:W-:Y:S01]  /*01b0*/  IMAD.U32 R4, RZ, RZ, UR4 ;  /* 0x00000004ff047e24 */ /* 0x008fe2000f8e00ff */
[----:B------:R-:W-:Y:S01]  /*01c0*/  MOV R5, UR5 ;  /* 0x0000000500057c02 */ /* 0x000fe20008000f00 */
[----:B0-----:R1:W-:Y:S04]  /*01d0*/  STL.64 [R1], R8 ;  /* 0x0000000801007387 */ /* 0x0013e80000100a00 */
[----:B----4-:R1:W-:Y:S02]  /*01e0*/  STL [R1+0x8], R0 ;  /* 0x0000080001007387 */ /* 0x0103e40000100800 */
[----:B------:R-:W-:-:S07]  /*01f0*/  LEPC R20, `(.L_x_1) ;  /* 0x000000001014794e */ /* 0x000fce0000000000 */
[----:B-12---:R-:W-:Y:S05]  /*0200*/  CALL.ABS.NOINC R10 ;  /* 0x000000000a007343 */ /* 0x006fea0003c00000 */
.L_x_1:
[----:B------:R-:W0:Y:S01]  /*0210*/  LDC R8, c[0x0][0x370] ;  /* 0x0000dc00ff087b82 */ /* 0x000e220000000800 */
[----:B------:R-:W1:Y:S01]  /*0220*/  LDCU.64 UR4, c[0x4][0x18] ;  /* 0x01000300ff0477ac */ /* 0x000e620008000a00 */
[----:B------:R-:W-:Y:S01]  /*0230*/  IMAD.MOV.U32 R6, RZ, RZ, R17 ;  /* 0x000000ffff067224 */ /* 0x000fe200078e0011 */
[----:B------:R-:W-:-:S05]  /*0240*/  MOV R7, R16 ;  /* 0x0000001000077202 */ /* 0x000fca0000000f00 */
[----:B------:R-:W0:Y:S08]  /*0250*/  LDC R9, c[0x0][0x374] ;  /* 0x0000dd00ff097b82 */ /* 0x000e300000000800 */
[----:B------:R-:W2:Y:S01]  /*0260*/  LDC R0, c[0x0][0x378] ;  /* 0x0000de00ff007b82 */ /* 0x000ea20000000800 */
[----:B-1----:R-:W-:Y:S01]  /*0270*/  IMAD.U32 R4, RZ, RZ, UR4 ;  /* 0x00000004ff047e24 */ /* 0x002fe2000f8e00ff */
[----:B------:R-:W-:-:S06]  /*0280*/  MOV R5, UR5 ;  /* 0x0000000500057c02 */ /* 0x000fcc0008000f00 */
[----:B------:R-:W1:Y:S01]  /*0290*/  LDC.64 R2, c[0x4][R2] ;  /* 0x0100000002027b82 */ /* 0x000e620000000a00 */
[----:B0-----:R0:W-:Y:S04]  /*02a0*/  STL.64 [R1], R8 ;  /* 0x0000000801007387 */ /* 0x0011e80000100a00 */
[----:B--2---:R0:W-:Y:S02]  /*02b0*/  STL [R1+0x8], R0 ;  /* 0x0000080001007387 */ /* 0x0041e40000100800 */
[----:B------:R-:W-:-:S07]  /*02c0*/  LEPC R20, `(.L_x_2) ;  /* 0x000000001014794e */ /* 0x000fce0000000000 */
[----:B01----:R-:W-:Y:S05]  /*02d0*/  CALL.ABS.NOINC R2 ;  /* 0x0000000002007343 */ /* 0x003fea0003c00000 */
.L_x_2:
[----:B------:R-:W-:Y:S05]  /*02e0*/  EXIT ;  /* 0x000000000000794d */ /* 0x000fea0003800000 */
.L_x_3:
[----:B------:R-:W-:-:S00]  /*02f0*/  BRA `(.L_x_3) ;  /* 0xfffffffc00fc7947 */ /* 0x000fc0000383ffff */
[----:B------:R-:W-:-:S00]  /*0300*/  NOP ;  /* 0x0000000000007918 */ /* 0x000fc00000000000 */
[----:B------:R-:W-:-:S00]  /*0310*/  NOP ;  /* 0x0000000000007918 */ /* 0x000fc00000000000 */
[----:B------:R-:W-:-:S00]  /*0320*/  NOP ;  /* 0x0000000000007918 */ /* 0x000fc00000000000 */
[----:B------:R-:W-:-:S00]  /*0330*/  NOP ;  /* 0x0000000000007918 */ /* 0x000fc00000000000 */
[----:B------:R-:W-:-:S00]  /*0340*/  NOP ;  /* 0x0000000000007918 */ /* 0x000fc00000000000 */
[----:B------:R-:W-:-:S00]  /*0350*/  NOP ;  /* 0x0000000000007918 */ /* 0x000fc00000000000 */
[----:B------:R-:W-:-:S00]  /*0360*/  NOP ;  /* 0x0000000000007918 */ /* 0x000fc00000000000 */
[----:B------:R-:W-:-:S00]  /*0370*/  NOP ;  /* 0x0000000000007918 */ /* 0x000fc00000000000 */
.L_x_4:


//--------------------- .nv.global.init           --------------------------
	.section	.nv.global.init,"aw",@progbits
.nv.global.init:
	.type		$str$2,@object
	.size		$str$2,($str$1 - $str$2)
$str$2:
        /*0000*/ 	.byte	0x5b, 0x44, 0x45, 0x56, 0x49, 0x43, 0x45, 0x5d, 0x20, 0x47, 0x72, 0x69, 0x64, 0x44, 0x69, 0x6d
        /*0010*/ 	.byte	0x20, 0x25, 0x64, 0x20, 0x25, 0x64, 0x20, 0x25, 0x64, 0x0a, 0x00
	.type		$str$1,@object
	.size		$str$1,($str - $str$1)
$str$1:
        /*001b*/ 	.byte	0x5b, 0x44, 0x45, 0x56, 0x49, 0x43, 0x45, 0x5d, 0x20, 0x42, 0x6c, 0x6f, 0x63, 0x6b, 0x49, 0x64
        /*002b*/ 	.byte	0x78, 0x20, 0x25, 0x64, 0x20, 0x25, 0x64, 0x20, 0x25, 0x64, 0x0a, 0x00
	.type		$str,@object
	.size		$str,(.L_0 - $str)
$str:
        /*0037*/ 	.byte	0x5b, 0x44, 0x45, 0x56, 0x49, 0x43, 0x45, 0x5d, 0x20, 0x54, 0x68, 0x72, 0x65, 0x61, 0x64, 0x49
        /*0047*/ 	.byte	0x64, 0x78, 0x20, 0x25, 0x64, 0x20, 0x25, 0x64, 0x20, 0x25, 0x64, 0x0a, 0x00
.L_0:


//--------------------- .nv.shared.reserved.0     --------------------------
	.section	.nv.shared.reserved.0,"aw",@nobits
	.weak		__nv_reservedSMEM_offset_0_alias
	.size		__nv_reservedSMEM_offset_0_alias, 0, 64
	.other		__nv_reservedSMEM_offset_0_alias,@"STO_CUDA_RESERVED_SHARED STV_DEFAULT"
__nv_reservedSMEM_offset_0_alias:
	.zero		0
	.zero		64


//--------------------- .nv.constant0._Z4infov    --------------------------
	.section	.nv.constant0._Z4infov,"a",@progbits
	.sectionflags	@""
	.align	4
.nv.constant0._Z4infov:
	.zero		896


//--------------------- SYMBOLS --------------------------

	.type		.nv.reservedSmem.offset0,@object
	.size		.nv.reservedSmem.offset0,0x4
	.type		vprintf,@function
